//
// Generated by NVIDIA NVVM Compiler
//
// Compiler Build ID: CL-36424714
// Cuda compilation tools, release 13.0, V13.0.88
// Based on NVVM 20.0.0
//

.version 9.0
.target sm_100
.address_size 64

	// .globl	_Z12reverseArrayPiS_
.extern .shared .align 16 .b8 s[];

.visible .entry _Z12reverseArrayPiS_(
	.param .u64 .ptr .align 1 _Z12reverseArrayPiS__param_0,
	.param .u64 .ptr .align 1 _Z12reverseArrayPiS__param_1
)
{
	.reg .b32 	%r<18>;
	.reg .b64 	%rd<9>;

	ld.param.u64 	%rd1, [_Z12reverseArrayPiS__param_0];
	ld.param.u64 	%rd2, [_Z12reverseArrayPiS__param_1];
	cvta.to.global.u64 	%rd3, %rd2;
	cvta.to.global.u64 	%rd4, %rd1;
	mov.u32 	%r1, %ntid.x;
	mov.u32 	%r2, %ctaid.x;
	mov.u32 	%r3, %tid.x;
	mad.lo.s32 	%r4, %r1, %r2, %r3;
	mul.wide.s32 	%rd5, %r4, 4;
	add.s64 	%rd6, %rd4, %rd5;
	ld.global.u32 	%r5, [%rd6];
	not.b32 	%r6, %r3;
	add.s32 	%r7, %r1, %r6;
	shl.b32 	%r8, %r7, 2;
	mov.u32 	%r9, s;
	add.s32 	%r10, %r9, %r8;
	st.shared.u32 	[%r10], %r5;
	bar.sync 	0;
	mov.u32 	%r11, %nctaid.x;
	not.b32 	%r12, %r2;
	add.s32 	%r13, %r11, %r12;
	mad.lo.s32 	%r14, %r13, %r1, %r3;
	shl.b32 	%r15, %r3, 2;
	add.s32 	%r16, %r9, %r15;
	ld.shared.u32 	%r17, [%r16];
	mul.wide.s32 	%rd7, %r14, 4;
	add.s64 	%rd8, %rd3, %rd7;
	st.global.u32 	[%rd8], %r17;
	ret;

}


// ===== COMPILED SASS (sm_100) =====

	.target	sm_100

	.elftype	@"ET_EXEC"


//--------------------- .note.nv.tkinfo           --------------------------
	.section	.note.nv.tkinfo,"",@"SHT_NOTE"
	.sectionflags	@"SHF_NOTE_NV_TKINFO"
	.tkinfo
        /*0018*/ 	.word	0x00000002
        /*0030*/ 	.string	""
        /*0030*/ 	.string	"ptxas"
        /*0030*/ 	.string	"Cuda compilation tools, release 13.0, V13.0.88"
        /*0030*/ 	.string	"Build cuda_13.0.r13.0/compiler.36424714_0"
        /*0030*/ 	.string	"-arch sm_100 -m 64 "



//--------------------- .note.nv.cuinfo           --------------------------
	.section	.note.nv.cuinfo,"",@"SHT_NOTE"
	.sectionflags	@"SHF_NOTE_NV_CUINFO"
        /*0018*/ 	.short	0x0002
        /*001a*/ 	.short	0x0064
        /*001c*/ 	.short	0x0082
	.zero		2


//--------------------- .nv.info                  --------------------------
	.section	.nv.info,"",@"SHT_CUDA_INFO"
	.align	4


	//----- nvinfo : EIATTR_REGCOUNT
	.align		4
        /*0000*/ 	.byte	0x04, 0x2f
        /*0002*/ 	.short	(.L_1 - .L_0)
	.align		4
.L_0:
        /*0004*/ 	.word	index@(_Z12reverseArrayPiS_)
        /*0008*/ 	.word	0x0000000c


	//----- nvinfo : EIATTR_FRAME_SIZE
	.align		4
.L_1:
        /*000c*/ 	.byte	0x04, 0x11
        /*000e*/ 	.short	(.L_3 - .L_2)
	.align		4
.L_2:
        /*0010*/ 	.word	index@(_Z12reverseArrayPiS_)
        /*0014*/ 	.word	0x00000000


	//----- nvinfo : EIATTR_MIN_STACK_SIZE
	.align		4
.L_3:
        /*0018*/ 	.byte	0x04, 0x12
        /*001a*/ 	.short	(.L_5 - .L_4)
	.align		4
.L_4:
        /*001c*/ 	.word	index@(_Z12reverseArrayPiS_)
        /*0020*/ 	.word	0x00000000
.L_5:


//--------------------- .nv.compat                --------------------------
	.section	.nv.compat,"",@"SHT_CUDA_COMPAT_INFO"
	.align	4
        /*0000*/ 	.byte	0x02, 0x09, 0x00, 0x00, 0x02, 0x02, 0x01, 0x00, 0x02, 0x05, 0x05, 0x00, 0x03, 0x07, 0x01, 0x01
        /*0010*/ 	.byte	0x02, 0x03, 0x00, 0x00, 0x02, 0x06, 0x01, 0x00, 0x04, 0x0b, 0x08, 0x00, 0x09, 0x00, 0x00, 0x00
        /*0020*/ 	.byte	0x00, 0x00, 0x00, 0x00


//--------------------- .nv.info._Z12reverseArrayPiS_ --------------------------
	.section	.nv.info._Z12reverseArrayPiS_,"",@"SHT_CUDA_INFO"
	.sectionflags	@""
	.align	4


	//----- nvinfo : EIATTR_CUDA_API_VERSION
	.align		4
        /*0000*/ 	.byte	0x04, 0x37
        /*0002*/ 	.short	(.L_7 - .L_6)
.L_6:
        /*0004*/ 	.word	0x00000082


	//----- nvinfo : EIATTR_KPARAM_INFO
	.align		4
.L_7:
        /*0008*/ 	.byte	0x04, 0x17
        /*000a*/ 	.short	(.L_9 - .L_8)
.L_8:
        /*000c*/ 	.word	0x00000000
        /*0010*/ 	.short	0x0001
        /*0012*/ 	.short	0x0008
        /*0014*/ 	.byte	0x00, 0xf5, 0x21, 0x00


	//----- nvinfo : EIATTR_KPARAM_INFO
	.align		4
.L_9:
        /*0018*/ 	.byte	0x04, 0x17
        /*001a*/ 	.short	(.L_11 - .L_10)
.L_10:
        /*001c*/ 	.word	0x00000000
        /*0020*/ 	.short	0x0000
        /*0022*/ 	.short	0x0000
        /*0024*/ 	.byte	0x00, 0xf5, 0x21, 0x00


	//----- nvinfo : EIATTR_SPARSE_MMA_MASK
	.align		4
.L_11:
        /*0028*/ 	.byte	0x03, 0x50
        /*002a*/ 	.short	0x0000


	//----- nvinfo : EIATTR_MAXREG_COUNT
	.align		4
        /*002c*/ 	.byte	0x03, 0x1b
        /*002e*/ 	.short	0x00ff


	//----- nvinfo : EIATTR_NUM_BARRIERS
	.align		4
        /*0030*/ 	.byte	0x02, 0x4c
        /*0032*/ 	.byte	0x01
	.zero		1


	//----- nvinfo : EIATTR_MERCURY_ISA_VERSION
	.align		4
        /*0034*/ 	.byte	0x03, 0x5f
        /*0036*/ 	.short	0x0101


	//----- nvinfo : EIATTR_VRC_CTA_INIT_COUNT
	.align		4
        /*0038*/ 	.byte	0x02, 0x4a
	.zero		1
	.zero		1


	//----- nvinfo : EIATTR_EXIT_INSTR_OFFSETS
	.align		4
        /*003c*/ 	.byte	0x04, 0x1c
        /*003e*/ 	.short	(.L_13 - .L_12)


	//   ....[0]....
.L_12:
        /*0040*/ 	.word	0x000001a0


	//----- nvinfo : EIATTR_CBANK_PARAM_SIZE
	.align		4
.L_13:
        /*0044*/ 	.byte	0x03, 0x19
        /*0046*/ 	.short	0x0010


	//----- nvinfo : EIATTR_PARAM_CBANK
	.align		4
        /*0048*/ 	.byte	0x04, 0x0a
        /*004a*/ 	.short	(.L_15 - .L_14)
	.align		4
.L_14:
        /*004c*/ 	.word	index@(.nv.constant0._Z12reverseArrayPiS_)
        /*0050*/ 	.short	0x0380
        /*0052*/ 	.short	0x0010


	//----- nvinfo : EIATTR_SW_WAR
	.align		4
.L_15:
        /*0054*/ 	.byte	0x04, 0x36
        /*0056*/ 	.short	(.L_17 - .L_16)
.L_16:
        /*0058*/ 	.word	0x00000008
.L_17:


//--------------------- .nv.callgraph             --------------------------
	.section	.nv.callgraph,"",@"SHT_CUDA_CALLGRAPH"
	.align	4
	.sectionentsize	8
	.align		4
        /*0000*/ 	.word	0x00000000
	.align		4
        /*0004*/ 	.word	0xffffffff
	.align		4
        /*0008*/ 	.word	0x00000000
	.align		4
        /*000c*/ 	.word	0xfffffffe
	.align		4
        /*0010*/ 	.word	0x00000000
	.align		4
        /*0014*/ 	.word	0xfffffffd
	.align		4
        /*0018*/ 	.word	0x00000000
	.align		4
        /*001c*/ 	.word	0xfffffffc


//--------------------- .text._Z12reverseArrayPiS_ --------------------------
	.section	.text._Z12reverseArrayPiS_,"ax",@progbits
	.align	128
        .global         _Z12reverseArrayPiS_
        .type           _Z12reverseArrayPiS_,@function
        .size           _Z12reverseArrayPiS_,(.L_x_1 - _Z12reverseArrayPiS_)
        .other          _Z12reverseArrayPiS_,@"STO_CUDA_ENTRY STV_DEFAULT"
_Z12reverseArrayPiS_:
.text._Z12reverseArrayPiS_:
[----:B------:R-:W-:Y:S01]  /*0000*/  LDC R1, c[0x0][0x37c] ;  /* 0x0000df00ff017b82 */ /* 0x000fe20000000800 */
[----:B------:R-:W0:Y:S07]  /*0010*/  S2R R7, SR_CTAID.X ;  /* 0x0000000000077919 */ /* 0x000e2e0000002500 */
[----:B------:R-:W1:Y:S01]  /*0020*/  LDC.64 R2, c[0x0][0x380] ;  /* 0x0000e000ff027b82 */ /* 0x000e620000000a00 */
[----:B------:R-:W0:Y:S01]  /*0030*/  LDCU UR8, c[0x0][0x360] ;  /* 0x00006c00ff0877ac */ /* 0x000e220008000800 */
[----:B------:R-:W0:Y:S01]  /*0040*/  S2R R8, SR_TID.X ;  /* 0x0000000000087919 */ /* 0x000e220000002100 */
[----:B------:R-:W2:Y:S01]  /*0050*/  LDCU.64 UR6, c[0x0][0x358] ;  /* 0x00006b00ff0677ac */ /* 0x000ea20008000a00 */
[----:B0-----:R-:W-:-:S04]  /*0060*/  IMAD R5, R7, UR8, R8 ;  /* 0x0000000807057c24 */ /* 0x001fc8000f8e0208 */
[----:B-1----:R-:W-:-:S05]  /*0070*/  IMAD.WIDE R2, R5, 0x4, R2 ;  /* 0x0000000405027825 */ /* 0x002fca00078e0202 */
[----:B--2---:R0:W2:Y:S01]  /*0080*/  LDG.E R0, desc[UR6][R2.64] ;  /* 0x0000000602007981 */ /* 0x0040a2000c1e1900 */
[----:B------:R-:W1:Y:S01]  /*0090*/  S2UR UR5, SR_CgaCtaId ;  /* 0x00000000000579c3 */ /* 0x000e620000008800 */
[----:B------:R-:W-:Y:S01]  /*00a0*/  UMOV UR4, 0x400 ;  /* 0x0000040000047882 */ /* 0x000fe20000000000 */
[----:B------:R-:W-:-:S04]  /*00b0*/  LOP3.LUT R4, RZ, R8, RZ, 0x33, !PT ;  /* 0x00000008ff047212 */ /* 0x000fc800078e33ff */
[----:B------:R-:W-:Y:S02]  /*00c0*/  IADD3 R4, PT, PT, R4, UR8, RZ ;  /* 0x0000000804047c10 */ /* 0x000fe4000fffe0ff */
[----:B0-----:R-:W0:Y:S01]  /*00d0*/  LDC.64 R2, c[0x0][0x388] ;  /* 0x0000e200ff027b82 */ /* 0x001e220000000a00 */
[----:B-1----:R-:W-:-:S06]  /*00e0*/  ULEA UR4, UR5, UR4, 0x18 ;  /* 0x0000000405047291 */ /* 0x002fcc000f8ec0ff */
[----:B------:R-:W-:Y:S02]  /*00f0*/  LEA R5, R4, UR4, 0x2 ;  /* 0x0000000404057c11 */ /* 0x000fe4000f8e10ff */
[----:B------:R-:W-:Y:S02]  /*0100*/  LEA R6, R8, UR4, 0x2 ;  /* 0x0000000408067c11 */ /* 0x000fe4000f8e10ff */
[----:B------:R-:W-:Y:S01]  /*0110*/  LOP3.LUT R4, RZ, R7, RZ, 0x33, !PT ;  /* 0x00000007ff047212 */ /* 0x000fe200078e33ff */
[----:B------:R-:W1:Y:S03]  /*0120*/  LDCU UR4, c[0x0][0x370] ;  /* 0x00006e00ff0477ac */ /* 0x000e660008000800 */
[----:B-1----:R-:W-:-:S05]  /*0130*/  IADD3 R4, PT, PT, R4, UR4, RZ ;  /* 0x0000000404047c10 */ /* 0x002fca000fffe0ff */
[----:B------:R-:W-:-:S04]  /*0140*/  IMAD R7, R4, UR8, R8 ;  /* 0x0000000804077c24 */ /* 0x000fc8000f8e0208 */
[----:B0-----:R-:W-:Y:S01]  /*0150*/  IMAD.WIDE R2, R7, 0x4, R2 ;  /* 0x0000000407027825 */ /* 0x001fe200078e0202 */
[----:B--2---:R-:W-:Y:S01]  /*0160*/  STS [R5], R0 ;  /* 0x0000000005007388 */ /* 0x004fe20000000800 */
[----:B------:R-:W-:Y:S06]  /*0170*/  BAR.SYNC.DEFER_BLOCKING 0x0 ;  /* 0x0000000000007b1d */ /* 0x000fec0000010000 */
[----:B------:R-:W0:Y:S04]  /*0180*/  LDS R9, [R6] ;  /* 0x0000000006097984 */ /* 0x000e280000000800 */
[----:B0-----:R-:W-:Y:S01]  /*0190*/  STG.E desc[UR6][R2.64], R9 ;  /* 0x0000000902007986 */ /* 0x001fe2000c101906 */
[----:B------:R-:W-:Y:S05]  /*01a0*/  EXIT ;  /* 0x000000000000794d */ /* 0x000fea0003800000 */
.L_x_0:
[----:B------:R-:W-:-:S00]  /*01b0*/  BRA `(.L_x_0) ;  /* 0xfffffffc00fc7947 */ /* 0x000fc0000383ffff */
[----:B------:R-:W-:-:S00]  /*01c0*/  NOP ;  /* 0x0000000000007918 */ /* 0x000fc00000000000 */
        /* <DEDUP_REMOVED lines=11> */
.L_x_1:


//--------------------- .nv.shared._Z12reverseArrayPiS_ --------------------------
	.section	.nv.shared._Z12reverseArrayPiS_,"aw",@nobits
	.sectionflags	@""
	.align	16
	.zero		1024


//--------------------- .nv.shared.reserved.0     --------------------------
	.section	.nv.shared.reserved.0,"aw",@nobits
	.weak		__nv_reservedSMEM_offset_0_alias
	.size		__nv_reservedSMEM_offset_0_alias, 0, 64
	.other		__nv_reservedSMEM_offset_0_alias,@"STO_CUDA_RESERVED_SHARED STV_DEFAULT"
__nv_reservedSMEM_offset_0_alias:
	.zero		0
	.zero		64


//--------------------- .nv.constant0._Z12reverseArrayPiS_ --------------------------
	.section	.nv.constant0._Z12reverseArrayPiS_,"a",@progbits
	.sectionflags	@""
	.align	4
.nv.constant0._Z12reverseArrayPiS_:
	.zero		912


//--------------------- SYMBOLS --------------------------

	.type		.nv.reservedSmem.offset0,@object
	.size		.nv.reservedSmem.offset0,0x4
	.type		.nv.reservedSmem.cap,@object
	.size		.nv.reservedSmem.cap,0x4
